	.headerflags	@"EF_CUDA_TEXMODE_UNIFIED EF_CUDA_64BIT_ADDRESS EF_CUDA_ACCELERATORS EF_CUDA_SM90 EF_CUDA_VIRTUAL_SM(EF_CUDA_SM90)"
	.elftype	@"ET_EXEC"


//--------------------- .nv.info                  --------------------------
	.section	.nv.info,"",@"SHT_CUDA_INFO"
	.align	4


	//----- nvinfo : EIATTR_REGCOUNT
	.align		4
        /*0000*/ 	.byte	0x04, 0x2f
        /*0002*/ 	.short	(.L_3 - .L_2)
	.align		4
.L_2:
        /*0004*/ 	.word	index@(triton_poi_fused__native_batch_norm_legit_no_training_add_native_batch_norm_backward_relu_20)
        /*0008*/ 	.word	0x00000016


	//----- nvinfo : EIATTR_MIN_STACK_SIZE
	.align		4
.L_3:
        /*000c*/ 	.byte	0x04, 0x12
        /*000e*/ 	.short	(.L_5 - .L_4)
	.align		4
.L_4:
        /*0010*/ 	.word	index@(triton_poi_fused__native_batch_norm_legit_no_training_add_native_batch_norm_backward_relu_20)
        /*0014*/ 	.word	0x00000000


	//----- nvinfo : EIATTR_FRAME_SIZE
	.align		4
.L_5:
        /*0018*/ 	.byte	0x04, 0x11
        /*001a*/ 	.short	(.L_7 - .L_6)
	.align		4
.L_6:
        /*001c*/ 	.word	index@(triton_poi_fused__native_batch_norm_legit_no_training_add_native_batch_norm_backward_relu_20)
        /*0020*/ 	.word	0x00000000


	//----- nvinfo : EIATTR_MIN_STACK_SIZE
	.align		4
.L_7:
        /*0024*/ 	.byte	0x04, 0x12
        /*0026*/ 	.short	(.L_9 - .L_8)
	.align		4
.L_8:
        /*0028*/ 	.word	index@(triton_poi_fused__native_batch_norm_legit_no_training_add_native_batch_norm_backward_relu_20)
        /*002c*/ 	.word	0x00000000
.L_9:


//--------------------- .nv.info.triton_poi_fused__native_batch_norm_legit_no_training_add_native_batch_norm_backward_relu_20 --------------------------
	.section	.nv.info.triton_poi_fused__native_batch_norm_legit_no_training_add_native_batch_norm_backward_relu_20,"",@"SHT_CUDA_INFO"
	.sectionflags	@""
	.align	4


	//----- nvinfo : EIATTR_CUDA_API_VERSION
	.align		4
        /*0000*/ 	.byte	0x04, 0x37
        /*0002*/ 	.short	(.L_11 - .L_10)
.L_10:
        /*0004*/ 	.word	0x0000007c


	//----- nvinfo : EIATTR_KPARAM_INFO
	.align		4
.L_11:
        /*0008*/ 	.byte	0x04, 0x17
        /*000a*/ 	.short	(.L_13 - .L_12)
.L_12:
        /*000c*/ 	.word	0x00000000
        /*0010*/ 	.short	0x000a
        /*0012*/ 	.short	0x0050
        /*0014*/ 	.byte	0x00, 0xf0, 0x11, 0x00


	//----- nvinfo : EIATTR_KPARAM_INFO
	.align		4
.L_13:
        /*0018*/ 	.byte	0x04, 0x17
        /*001a*/ 	.short	(.L_15 - .L_14)
.L_14:
        /*001c*/ 	.word	0x00000000
        /*0020*/ 	.short	0x0009
        /*0022*/ 	.short	0x0048
        /*0024*/ 	.byte	0x00, 0xf4, 0x21, 0x00


	//----- nvinfo : EIATTR_KPARAM_INFO
	.align		4
.L_15:
        /*0028*/ 	.byte	0x04, 0x17
        /*002a*/ 	.short	(.L_17 - .L_16)
.L_16:
        /*002c*/ 	.word	0x00000000
        /*0030*/ 	.short	0x0008
        /*0032*/ 	.short	0x0040
        /*0034*/ 	.byte	0x00, 0xf4, 0x21, 0x00


	//----- nvinfo : EIATTR_KPARAM_INFO
	.align		4
.L_17:
        /*0038*/ 	.byte	0x04, 0x17
        /*003a*/ 	.short	(.L_19 - .L_18)
.L_18:
        /*003c*/ 	.word	0x00000000
        /*0040*/ 	.short	0x0007
        /*0042*/ 	.short	0x0038
        /*0044*/ 	.byte	0x00, 0xf4, 0x21, 0x00


	//----- nvinfo : EIATTR_KPARAM_INFO
	.align		4
.L_19:
        /*0048*/ 	.byte	0x04, 0x17
        /*004a*/ 	.short	(.L_21 - .L_20)
.L_20:
        /*004c*/ 	.word	0x00000000
        /*0050*/ 	.short	0x0006
        /*0052*/ 	.short	0x0030
        /*0054*/ 	.byte	0x00, 0xf4, 0x21, 0x00


	//----- nvinfo : EIATTR_KPARAM_INFO
	.align		4
.L_21:
        /*0058*/ 	.byte	0x04, 0x17
        /*005a*/ 	.short	(.L_23 - .L_22)
.L_22:
        /*005c*/ 	.word	0x00000000
        /*0060*/ 	.short	0x0005
        /*0062*/ 	.short	0x0028
        /*0064*/ 	.byte	0x00, 0xf4, 0x21, 0x00


	//----- nvinfo : EIATTR_KPARAM_INFO
	.align		4
.L_23:
        /*0068*/ 	.byte	0x04, 0x17
        /*006a*/ 	.short	(.L_25 - .L_24)
.L_24:
        /*006c*/ 	.word	0x00000000
        /*0070*/ 	.short	0x0004
        /*0072*/ 	.short	0x0020
        /*0074*/ 	.byte	0x00, 0xf4, 0x21, 0x00


	//----- nvinfo : EIATTR_KPARAM_INFO
	.align		4
.L_25:
        /*0078*/ 	.byte	0x04, 0x17
        /*007a*/ 	.short	(.L_27 - .L_26)
.L_26:
        /*007c*/ 	.word	0x00000000
        /*0080*/ 	.short	0x0003
        /*0082*/ 	.short	0x0018
        /*0084*/ 	.byte	0x00, 0xf4, 0x21, 0x00


	//----- nvinfo : EIATTR_KPARAM_INFO
	.align		4
.L_27:
        /*0088*/ 	.byte	0x04, 0x17
        /*008a*/ 	.short	(.L_29 - .L_28)
.L_28:
        /*008c*/ 	.word	0x00000000
        /*0090*/ 	.short	0x0002
        /*0092*/ 	.short	0x0010
        /*0094*/ 	.byte	0x00, 0xf4, 0x21, 0x00


	//----- nvinfo : EIATTR_KPARAM_INFO
	.align		4
.L_29:
        /*0098*/ 	.byte	0x04, 0x17
        /*009a*/ 	.short	(.L_31 - .L_30)
.L_30:
        /*009c*/ 	.word	0x00000000
        /*00a0*/ 	.short	0x0001
        /*00a2*/ 	.short	0x0008
        /*00a4*/ 	.byte	0x00, 0xf4, 0x21, 0x00


	//----- nvinfo : EIATTR_KPARAM_INFO
	.align		4
.L_31:
        /*00a8*/ 	.byte	0x04, 0x17
        /*00aa*/ 	.short	(.L_33 - .L_32)
.L_32:
        /*00ac*/ 	.word	0x00000000
        /*00b0*/ 	.short	0x0000
        /*00b2*/ 	.short	0x0000
        /*00b4*/ 	.byte	0x00, 0xf4, 0x21, 0x00


	//----- nvinfo : EIATTR_SPARSE_MMA_MASK
	.align		4
.L_33:
        /*00b8*/ 	.byte	0x03, 0x50
        /*00ba*/ 	.short	0x0000


	//----- nvinfo : EIATTR_MAXREG_COUNT
	.align		4
        /*00bc*/ 	.byte	0x03, 0x1b
        /*00be*/ 	.short	0x00ff


	//----- nvinfo : EIATTR_EXIT_INSTR_OFFSETS
	.align		4
        /*00c0*/ 	.byte	0x04, 0x1c
        /*00c2*/ 	.short	(.L_35 - .L_34)


	//   ....[0]....
.L_34:
        /*00c4*/ 	.word	0x000004f0


	//----- nvinfo : EIATTR_REQNTID
	.align		4
.L_35:
        /*00c8*/ 	.byte	0x04, 0x10
        /*00ca*/ 	.short	(.L_37 - .L_36)
.L_36:
        /*00cc*/ 	.word	0x00000100
        /*00d0*/ 	.word	0x00000001
        /*00d4*/ 	.word	0x00000001


	//----- nvinfo : EIATTR_CBANK_PARAM_SIZE
	.align		4
.L_37:
        /*00d8*/ 	.byte	0x03, 0x19
        /*00da*/ 	.short	0x0054


	//----- nvinfo : EIATTR_PARAM_CBANK
	.align		4
        /*00dc*/ 	.byte	0x04, 0x0a
        /*00de*/ 	.short	(.L_39 - .L_38)
	.align		4
.L_38:
        /*00e0*/ 	.word	index@(.nv.constant0.triton_poi_fused__native_batch_norm_legit_no_training_add_native_batch_norm_backward_relu_20)
        /*00e4*/ 	.short	0x0210
        /*00e6*/ 	.short	0x0054


	//----- nvinfo : EIATTR_SW_WAR
	.align		4
.L_39:
        /*00e8*/ 	.byte	0x04, 0x36
        /*00ea*/ 	.short	(.L_41 - .L_40)
.L_40:
        /*00ec*/ 	.word	0x00000008
.L_41:


//--------------------- .nv.callgraph             --------------------------
	.section	.nv.callgraph,"",@"SHT_CUDA_CALLGRAPH"
	.align	4
	.sectionentsize	8
	.align		4
        /*0000*/ 	.word	0x00000000
	.align		4
        /*0004*/ 	.word	0xffffffff
	.align		4
        /*0008*/ 	.word	0x00000000
	.align		4
        /*000c*/ 	.word	0xfffffffe
	.align		4
        /*0010*/ 	.word	0x00000000
	.align		4
        /*0014*/ 	.word	0xfffffffd
	.align		4
        /*0018*/ 	.word	0x00000000
	.align		4
        /*001c*/ 	.word	0xfffffffc


//--------------------- .nv.constant4             --------------------------
	.section	.nv.constant4,"a",@progbits
	.align	8
	.align		8
.nv.constant4:
        /*0000*/ 	.dword	_$_str
	.align		8
        /*0008*/ 	.dword	_$_str_$_2


//--------------------- .text.triton_poi_fused__native_batch_norm_legit_no_training_add_native_batch_norm_backward_relu_20 --------------------------
	.section	.text.triton_poi_fused__native_batch_norm_legit_no_training_add_native_batch_norm_backward_relu_20,"ax",@progbits
	.align	128
        .global         triton_poi_fused__native_batch_norm_legit_no_training_add_native_batch_norm_backward_relu_20
        .type           triton_poi_fused__native_batch_norm_legit_no_training_add_native_batch_norm_backward_relu_20,@function
        .size           triton_poi_fused__native_batch_norm_legit_no_training_add_native_batch_norm_backward_relu_20,(.L_x_1 - triton_poi_fused__native_batch_norm_legit_no_training_add_native_batch_norm_backward_relu_20)
        .other          triton_poi_fused__native_batch_norm_legit_no_training_add_native_batch_norm_backward_relu_20,@"STO_CUDA_ENTRY STV_DEFAULT"
triton_poi_fused__native_batch_norm_legit_no_training_add_native_batch_norm_backward_relu_20:
.text.triton_poi_fused__native_batch_norm_legit_no_training_add_native_batch_norm_backward_relu_20:
[----:B------:R-:W-:Y:S01]  /*0000*/  LDC R1, c[0x0][0x28] ;  /* 0x00000a00ff017b82 */ /* 0x000fe20000000800 */
[----:B------:R-:W1:Y:S07]  /*0010*/  S2R R0, SR_TID.X ;  /* 0x0000000000007919 */ /* 0x000e6e0000002100 */
[----:B------:R-:W2:Y:S01]  /*0020*/  LDC.64 R10, c[0x0][0x238] ;  /* 0x00008e00ff0a7b82 */ /* 0x000ea20000000a00 */
[----:B------:R-:W-:Y:S01]  /*0030*/  ULDC.64 UR4, c[0x0][0x208] ;  /* 0x0000820000047ab9 */ /* 0x000fe20000000a00 */
[----:B------:R-:W3:Y:S06]  /*0040*/  S2R R5, SR_CTAID.X ;  /* 0x0000000000057919 */ /* 0x000eec0000002500 */
[----:B------:R-:W4:Y:S08]  /*0050*/  LDC.64 R18, c[0x0][0x220] ;  /* 0x00008800ff127b82 */ /* 0x000f300000000a00 */
[----:B------:R-:W5:Y:S08]  /*0060*/  LDC.64 R6, c[0x0][0x228] ;  /* 0x00008a00ff067b82 */ /* 0x000f700000000a00 */
[----:B------:R-:W5:Y:S01]  /*0070*/  LDC.64 R8, c[0x0][0x230] ;  /* 0x00008c00ff087b82 */ /* 0x000f620000000a00 */
[----:B-1----:R-:W-:-:S07]  /*0080*/  SHF.L.U32 R0, R0, 0x1, RZ ;  /* 0x0000000100007819 */ /* 0x002fce00000006ff */
[----:B------:R-:W1:Y:S01]  /*0090*/  LDC.64 R12, c[0x0][0x240] ;  /* 0x00009000ff0c7b82 */ /* 0x000e620000000a00 */
[----:B---3--:R-:W-:Y:S02]  /*00a0*/  SHF.R.S32.HI R3, RZ, 0x16, R5 ;  /* 0x00000016ff037819 */ /* 0x008fe40000011405 */
[----:B------:R-:W-:Y:S02]  /*00b0*/  LOP3.LUT R0, R0, 0x1fe, RZ, 0xc0, !PT ;  /* 0x000001fe00007812 */ /* 0x000fe400078ec0ff */
[----:B------:R-:W-:-:S03]  /*00c0*/  SGXT R3, R3, 0x1 ;  /* 0x000000010303781a */ /* 0x000fc60000000200 */
[----:B------:R-:W3:Y:S01]  /*00d0*/  LDC.64 R14, c[0x0][0x248] ;  /* 0x00009200ff0e7b82 */ /* 0x000ee20000000a00 */
[----:B------:R-:W-:-:S04]  /*00e0*/  LEA R0, R5, R0, 0x9 ;  /* 0x0000000005007211 */ /* 0x000fc800078e48ff */
[----:B------:R-:W-:-:S03]  /*00f0*/  LEA.HI R3, R3, R0, RZ, 0x7 ;  /* 0x0000000003037211 */ /* 0x000fc600078f38ff */
[----:B------:R-:W1:Y:S01]  /*0100*/  LDC.64 R4, c[0x0][0x218] ;  /* 0x00008600ff047b82 */ /* 0x000e620000000a00 */
[----:B------:R-:W-:-:S04]  /*0110*/  LOP3.LUT R3, R3, 0xffffff80, RZ, 0xc0, !PT ;  /* 0xffffff8003037812 */ /* 0x000fc800078ec0ff */
[----:B------:R-:W-:-:S03]  /*0120*/  IADD3 R17, R0, -R3, RZ ;  /* 0x8000000300117210 */ /* 0x000fc60007ffe0ff */
[----:B------:R-:W3:Y:S02]  /*0130*/  LDC.64 R2, c[0x0][0x210] ;  /* 0x00008400ff027b82 */ /* 0x000ee40000000a00 */
[----:B--2---:R-:W-:-:S06]  /*0140*/  IMAD.WIDE R10, R17, 0x4, R10 ;  /* 0x00000004110a7825 */ /* 0x004fcc00078e020a */
[----:B------:R-:W2:Y:S01]  /*0150*/  LDG.E.EL.64 R10, desc[UR4][R10.64] ;  /* 0x000000040a0a7981 */ /* 0x000ea2000c2e1b00 */
[----:B----4-:R-:W-:-:S04]  /*0160*/  IMAD.WIDE R18, R0, 0x4, R18 ;  /* 0x0000000400127825 */ /* 0x010fc800078e0212 */
[C---:B-----5:R-:W-:Y:S02]  /*0170*/  IMAD.WIDE R6, R0.reuse, 0x4, R6 ;  /* 0x0000000400067825 */ /* 0x060fe400078e0206 */
[----:B------:R-:W4:Y:S02]  /*0180*/  LDG.E.64 R18, desc[UR4][R18.64] ;  /* 0x0000000412127981 */ /* 0x000f24000c1e1b00 */
[C---:B01----:R-:W-:Y:S02]  /*0190*/  IMAD.WIDE R4, R0.reuse, 0x4, R4 ;  /* 0x0000000400047825 */ /* 0x043fe400078e0204 */
[----:B------:R-:W5:Y:S04]  /*01a0*/  LDG.E.64 R6, desc[UR4][R6.64] ;  /* 0x0000000406067981 */ /* 0x000f68000c1e1b00 */
[----:B------:R-:W4:Y:S01]  /*01b0*/  LDG.E.64 R4, desc[UR4][R4.64] ;  /* 0x0000000404047981 */ /* 0x000f22000c1e1b00 */
[----:B---3--:R-:W-:-:S06]  /*01c0*/  IMAD.WIDE R2, R0, 0x4, R2 ;  /* 0x0000000400027825 */ /* 0x008fcc00078e0202 */
[----:B------:R-:W4:Y:S01]  /*01d0*/  LDG.E.64 R2, desc[UR4][R2.64] ;  /* 0x0000000402027981 */ /* 0x000f22000c1e1b00 */
[----:B------:R-:W-:-:S04]  /*01e0*/  IMAD.WIDE R8, R17, 0x4, R8 ;  /* 0x0000000411087825 */ /* 0x000fc800078e0208 */
[C---:B------:R-:W-:Y:S02]  /*01f0*/  IMAD.WIDE R12, R17.reuse, 0x4, R12 ;  /* 0x00000004110c7825 */ /* 0x040fe400078e020c */
[----:B------:R-:W3:Y:S02]  /*0200*/  LDG.E.EL.64 R8, desc[UR4][R8.64] ;  /* 0x0000000408087981 */ /* 0x000ee4000c2e1b00 */
[----:B------:R-:W-:Y:S02]  /*0210*/  IMAD.WIDE R14, R17, 0x4, R14 ;  /* 0x00000004110e7825 */ /* 0x000fe400078e020e */
[----:B------:R-:W3:Y:S04]  /*0220*/  LDG.E.EL.64 R12, desc[UR4][R12.64] ;  /* 0x000000040c0c7981 */ /* 0x000ee8000c2e1b00 */
[----:B------:R-:W3:Y:S01]  /*0230*/  LDG.E.EL.64 R14, desc[UR4][R14.64] ;  /* 0x000000040e0e7981 */ /* 0x000ee2000c2e1b00 */
[----:B--2---:R-:W-:Y:S01]  /*0240*/  FADD R16, R10, 9.9999997473787516356e-06 ;  /* 0x3727c5ac0a107421 */ /* 0x004fe20000000000 */
[----:B------:R-:W-:-:S03]  /*0250*/  FADD R11, R11, 9.9999997473787516356e-06 ;  /* 0x3727c5ac0b0b7421 */ /* 0x000fc60000000000 */
[----:B------:R-:W0:Y:S08]  /*0260*/  MUFU.SQRT R10, R16 ;  /* 0x00000010000a7308 */ /* 0x000e300000002000 */
[----:B------:R-:W1:Y:S01]  /*0270*/  MUFU.SQRT R17, R11 ;  /* 0x0000000b00117308 */ /* 0x000e620000002000 */
[C---:B0-----:R-:W-:Y:S02]  /*0280*/  FSETP.GT.AND P0, PT, R10.reuse, 8.50705917302346158658e+37, PT ;  /* 0x7e8000000a00780b */ /* 0x041fe40003f04000 */
[----:B------:R-:W-:-:S02]  /*0290*/  FSETP.GEU.AND P2, PT, R10, 1.175494350822287508e-38, PT ;  /* 0x008000000a00780b */ /* 0x000fc40003f4e000 */
[C---:B-1----:R-:W-:Y:S02]  /*02a0*/  FSETP.GT.AND P1, PT, R17.reuse, 8.50705917302346158658e+37, PT ;  /* 0x7e8000001100780b */ /* 0x042fe40003f24000 */
[----:B------:R-:W-:-:S07]  /*02b0*/  FSETP.GEU.AND P3, PT, R17, 1.175494350822287508e-38, PT ;  /* 0x008000001100780b */ /* 0x000fce0003f6e000 */
[----:B------:R-:W-:Y:S01]  /*02c0*/  @P0 FMUL R10, R10, 0.25 ;  /* 0x3e8000000a0a0820 */ /* 0x000fe20000400000 */
[----:B----4-:R-:W-:Y:S01]  /*02d0*/  FADD R16, R3, R5 ;  /* 0x0000000503107221 */ /* 0x010fe20000000000 */
[----:B------:R-:W-:Y:S02]  /*02e0*/  FADD R3, R2, R4 ;  /* 0x0000000402037221 */ /* 0x000fe40000000000 */
[----:B------:R-:W-:Y:S01]  /*02f0*/  @!P2 FMUL R10, R10, 16777216 ;  /* 0x4b8000000a0aa820 */ /* 0x000fe20000400000 */
[----:B------:R-:W-:Y:S01]  /*0300*/  @P1 FMUL R17, R17, 0.25 ;  /* 0x3e80000011111820 */ /* 0x000fe20000400000 */
[----:B------:R-:W-:-:S03]  /*0310*/  HFMA2.MMA R4, -RZ, RZ, 1.625, 0 ;  /* 0x3e800000ff047435 */ /* 0x000fc600000001ff */
[----:B------:R-:W-:Y:S01]  /*0320*/  @!P3 FMUL R17, R17, 16777216 ;  /* 0x4b8000001111b820 */ /* 0x000fe20000400000 */
[----:B------:R-:W0:Y:S01]  /*0330*/  MUFU.RCP R10, R10 ;  /* 0x0000000a000a7308 */ /* 0x000e220000001000 */
[----:B------:R-:W-:Y:S01]  /*0340*/  FADD R16, R19, R16 ;  /* 0x0000001013107221 */ /* 0x000fe20000000000 */
[----:B------:R-:W-:Y:S02]  /*0350*/  FADD R5, R18, R3 ;  /* 0x0000000312057221 */ /* 0x000fe40000000000 */
[----:B------:R-:W1:Y:S04]  /*0360*/  LDC.64 R2, c[0x0][0x250] ;  /* 0x00009400ff027b82 */ /* 0x000e680000000a00 */
[----:B------:R-:W2:Y:S01]  /*0370*/  MUFU.RCP R17, R17 ;  /* 0x0000001100117308 */ /* 0x000ea20000001000 */
[C---:B------:R-:W-:Y:S01]  /*0380*/  FSEL R11, R4.reuse, 1, P0 ;  /* 0x3f800000040b7808 */ /* 0x040fe20000000000 */
[----:B-----5:R-:W-:Y:S01]  /*0390*/  FADD R16, R7, R16 ;  /* 0x0000001007107221 */ /* 0x020fe20000000000 */
[----:B------:R-:W-:Y:S01]  /*03a0*/  FSEL R18, R4, 1, P1 ;  /* 0x3f80000004127808 */ /* 0x000fe20000800000 */
[----:B------:R-:W-:-:S02]  /*03b0*/  FADD R7, R6, R5 ;  /* 0x0000000506077221 */ /* 0x000fc40000000000 */
[----:B------:R-:W4:Y:S01]  /*03c0*/  LDC.64 R4, c[0x0][0x258] ;  /* 0x00009600ff047b82 */ /* 0x000f220000000a00 */
[----:B------:R-:W-:Y:S01]  /*03d0*/  @!P2 FMUL R11, R11, 16777216 ;  /* 0x4b8000000b0ba820 */ /* 0x000fe20000400000 */
[----:B------:R-:W-:Y:S01]  /*03e0*/  @!P3 FMUL R18, R18, 16777216 ;  /* 0x4b8000001212b820 */ /* 0x000fe20000400000 */
[----:B---3--:R-:W-:Y:S01]  /*03f0*/  FADD R9, -R9, R16 ;  /* 0x0000001009097221 */ /* 0x008fe20000000100 */
[----:B------:R-:W-:Y:S01]  /*0400*/  FADD R8, -R8, R7 ;  /* 0x0000000708087221 */ /* 0x000fe20000000100 */
[----:B0-----:R-:W-:Y:S01]  /*0410*/  FMUL R11, R10, R11 ;  /* 0x0000000b0a0b7220 */ /* 0x001fe20000400000 */
[----:B--2---:R-:W-:-:S03]  /*0420*/  FMUL R18, R17, R18 ;  /* 0x0000001211127220 */ /* 0x004fc60000400000 */
[----:B------:R-:W-:Y:S01]  /*0430*/  FMUL R11, R8, R11 ;  /* 0x0000000b080b7220 */ /* 0x000fe20000400000 */
[----:B------:R-:W-:-:S03]  /*0440*/  FMUL R18, R9, R18 ;  /* 0x0000001209127220 */ /* 0x000fc60000400000 */
[----:B------:R-:W-:Y:S01]  /*0450*/  FFMA R11, R12, R11, R14 ;  /* 0x0000000b0c0b7223 */ /* 0x000fe2000000000e */
[----:B------:R-:W-:-:S04]  /*0460*/  FFMA R13, R13, R18, R15 ;  /* 0x000000120d0d7223 */ /* 0x000fc8000000000f */
[----:B------:R-:W-:Y:S02]  /*0470*/  FSETP.GEU.AND P0, PT, R11, RZ, PT ;  /* 0x000000ff0b00720b */ /* 0x000fe40003f0e000 */
[----:B------:R-:W-:Y:S01]  /*0480*/  FSETP.GEU.AND P1, PT, R13, RZ, PT ;  /* 0x000000ff0d00720b */ /* 0x000fe20003f2e000 */
[C---:B-1----:R-:W-:Y:S01]  /*0490*/  IMAD.WIDE R2, R0.reuse, 0x4, R2 ;  /* 0x0000000400027825 */ /* 0x042fe200078e0202 */
[----:B------:R-:W-:Y:S02]  /*04a0*/  FSEL R12, R11, RZ, P0 ;  /* 0x000000ff0b0c7208 */ /* 0x000fe40000000000 */
[----:B------:R-:W-:Y:S01]  /*04b0*/  FSEL R13, R13, RZ, P1 ;  /* 0x000000ff0d0d7208 */ /* 0x000fe20000800000 */
[----:B----4-:R-:W-:-:S04]  /*04c0*/  IMAD.WIDE R4, R0, 0x4, R4 ;  /* 0x0000000400047825 */ /* 0x010fc800078e0204 */
[----:B------:R-:W-:Y:S04]  /*04d0*/  STG.E.64 desc[UR4][R2.64], R12 ;  /* 0x0000000c02007986 */ /* 0x000fe8000c101b04 */
[----:B------:R-:W-:Y:S01]  /*04e0*/  STG.E.64 desc[UR4][R4.64], R8 ;  /* 0x0000000804007986 */ /* 0x000fe2000c101b04 */
[----:B------:R-:W-:Y:S05]  /*04f0*/  EXIT ;  /* 0x000000000000794d */ /* 0x000fea0003800000 */
.L_x_0:
[----:B------:R-:W-:-:S00]  /*0500*/  BRA `(.L_x_0) ;  /* 0xfffffffc00fc7947 */ /* 0x000fc0000383ffff */
[----:B------:R-:W-:-:S00]  /*0510*/  NOP ;  /* 0x0000000000007918 */ /* 0x000fc00000000000 */
        /* <DEDUP_REMOVED lines=14> */
.L_x_1:


//--------------------- .nv.global.init           --------------------------
	.section	.nv.global.init,"aw",@progbits
.nv.global.init:
	.type		_$_str,@object
	.size		_$_str,(_$_str_$_2 - _$_str)
_$_str:
        /*0000*/ 	.byte	0x5f, 0x5f, 0x43, 0x55, 0x44, 0x41, 0x5f, 0x46, 0x54, 0x5a, 0x00
	.type		_$_str_$_2,@object
	.size		_$_str_$_2,(.L_1 - _$_str_$_2)
_$_str_$_2:
        /*000b*/ 	.byte	0x5f, 0x5f, 0x43, 0x55, 0x44, 0x41, 0x5f, 0x50, 0x52, 0x45, 0x43, 0x5f, 0x53, 0x51, 0x52, 0x54
        /*001b*/ 	.byte	0x00
.L_1:


//--------------------- .nv.constant0.triton_poi_fused__native_batch_norm_legit_no_training_add_native_batch_norm_backward_relu_20 --------------------------
	.section	.nv.constant0.triton_poi_fused__native_batch_norm_legit_no_training_add_native_batch_norm_backward_relu_20,"a",@progbits
	.sectionflags	@""
	.align	4
.nv.constant0.triton_poi_fused__native_batch_norm_legit_no_training_add_native_batch_norm_backward_relu_20:
	.zero		612
